	.headerflags	@"EF_CUDA_TEXMODE_UNIFIED EF_CUDA_64BIT_ADDRESS EF_CUDA_ACCELERATORS EF_CUDA_SM90 EF_CUDA_VIRTUAL_SM(EF_CUDA_SM90)"
	.elftype	@"ET_EXEC"


//--------------------- .nv.info                  --------------------------
	.section	.nv.info,"",@"SHT_CUDA_INFO"
	.align	4


	//----- nvinfo : EIATTR_REGCOUNT
	.align		4
        /*0000*/ 	.byte	0x04, 0x2f
        /*0002*/ 	.short	(.L_1 - .L_0)
	.align		4
.L_0:
        /*0004*/ 	.word	index@(triton_poi_fused_5)
        /*0008*/ 	.word	0x0000001f


	//----- nvinfo : EIATTR_MIN_STACK_SIZE
	.align		4
.L_1:
        /*000c*/ 	.byte	0x04, 0x12
        /*000e*/ 	.short	(.L_3 - .L_2)
	.align		4
.L_2:
        /*0010*/ 	.word	index@(triton_poi_fused_5)
        /*0014*/ 	.word	0x00000000


	//----- nvinfo : EIATTR_FRAME_SIZE
	.align		4
.L_3:
        /*0018*/ 	.byte	0x04, 0x11
        /*001a*/ 	.short	(.L_5 - .L_4)
	.align		4
.L_4:
        /*001c*/ 	.word	index@(triton_poi_fused_5)
        /*0020*/ 	.word	0x00000000


	//----- nvinfo : EIATTR_MIN_STACK_SIZE
	.align		4
.L_5:
        /*0024*/ 	.byte	0x04, 0x12
        /*0026*/ 	.short	(.L_7 - .L_6)
	.align		4
.L_6:
        /*0028*/ 	.word	index@(triton_poi_fused_5)
        /*002c*/ 	.word	0x00000000
.L_7:


//--------------------- .nv.info.triton_poi_fused_5 --------------------------
	.section	.nv.info.triton_poi_fused_5,"",@"SHT_CUDA_INFO"
	.sectionflags	@""
	.align	4


	//----- nvinfo : EIATTR_CUDA_API_VERSION
	.align		4
        /*0000*/ 	.byte	0x04, 0x37
        /*0002*/ 	.short	(.L_9 - .L_8)
.L_8:
        /*0004*/ 	.word	0x0000007c


	//----- nvinfo : EIATTR_KPARAM_INFO
	.align		4
.L_9:
        /*0008*/ 	.byte	0x04, 0x17
        /*000a*/ 	.short	(.L_11 - .L_10)
.L_10:
        /*000c*/ 	.word	0x00000000
        /*0010*/ 	.short	0x0003
        /*0012*/ 	.short	0x0014
        /*0014*/ 	.byte	0x00, 0xf0, 0x11, 0x00


	//----- nvinfo : EIATTR_KPARAM_INFO
	.align		4
.L_11:
        /*0018*/ 	.byte	0x04, 0x17
        /*001a*/ 	.short	(.L_13 - .L_12)
.L_12:
        /*001c*/ 	.word	0x00000000
        /*0020*/ 	.short	0x0002
        /*0022*/ 	.short	0x0010
        /*0024*/ 	.byte	0x00, 0xf0, 0x11, 0x00


	//----- nvinfo : EIATTR_KPARAM_INFO
	.align		4
.L_13:
        /*0028*/ 	.byte	0x04, 0x17
        /*002a*/ 	.short	(.L_15 - .L_14)
.L_14:
        /*002c*/ 	.word	0x00000000
        /*0030*/ 	.short	0x0001
        /*0032*/ 	.short	0x0008
        /*0034*/ 	.byte	0x00, 0xf4, 0x21, 0x00


	//----- nvinfo : EIATTR_KPARAM_INFO
	.align		4
.L_15:
        /*0038*/ 	.byte	0x04, 0x17
        /*003a*/ 	.short	(.L_17 - .L_16)
.L_16:
        /*003c*/ 	.word	0x00000000
        /*0040*/ 	.short	0x0000
        /*0042*/ 	.short	0x0000
        /*0044*/ 	.byte	0x00, 0xf4, 0x21, 0x00


	//----- nvinfo : EIATTR_SPARSE_MMA_MASK
	.align		4
.L_17:
        /*0048*/ 	.byte	0x03, 0x50
        /*004a*/ 	.short	0x0000


	//----- nvinfo : EIATTR_MAXREG_COUNT
	.align		4
        /*004c*/ 	.byte	0x03, 0x1b
        /*004e*/ 	.short	0x00ff


	//----- nvinfo : EIATTR_EXIT_INSTR_OFFSETS
	.align		4
        /*0050*/ 	.byte	0x04, 0x1c
        /*0052*/ 	.short	(.L_19 - .L_18)


	//   ....[0]....
.L_18:
        /*0054*/ 	.word	0x000005e0


	//   ....[1]....
        /*0058*/ 	.word	0x00000630


	//----- nvinfo : EIATTR_REQNTID
	.align		4
.L_19:
        /*005c*/ 	.byte	0x04, 0x10
        /*005e*/ 	.short	(.L_21 - .L_20)
.L_20:
        /*0060*/ 	.word	0x00000080
        /*0064*/ 	.word	0x00000001
        /*0068*/ 	.word	0x00000001


	//----- nvinfo : EIATTR_CBANK_PARAM_SIZE
	.align		4
.L_21:
        /*006c*/ 	.byte	0x03, 0x19
        /*006e*/ 	.short	0x0018


	//----- nvinfo : EIATTR_PARAM_CBANK
	.align		4
        /*0070*/ 	.byte	0x04, 0x0a
        /*0072*/ 	.short	(.L_23 - .L_22)
	.align		4
.L_22:
        /*0074*/ 	.word	index@(.nv.constant0.triton_poi_fused_5)
        /*0078*/ 	.short	0x0210
        /*007a*/ 	.short	0x0018


	//----- nvinfo : EIATTR_SW_WAR
	.align		4
.L_23:
        /*007c*/ 	.byte	0x04, 0x36
        /*007e*/ 	.short	(.L_25 - .L_24)
.L_24:
        /*0080*/ 	.word	0x00000008
.L_25:


//--------------------- .nv.callgraph             --------------------------
	.section	.nv.callgraph,"",@"SHT_CUDA_CALLGRAPH"
	.align	4
	.sectionentsize	8
	.align		4
        /*0000*/ 	.word	0x00000000
	.align		4
        /*0004*/ 	.word	0xffffffff
	.align		4
        /*0008*/ 	.word	0x00000000
	.align		4
        /*000c*/ 	.word	0xfffffffe
	.align		4
        /*0010*/ 	.word	0x00000000
	.align		4
        /*0014*/ 	.word	0xfffffffd
	.align		4
        /*0018*/ 	.word	0x00000000
	.align		4
        /*001c*/ 	.word	0xfffffffc


//--------------------- .text.triton_poi_fused_5  --------------------------
	.section	.text.triton_poi_fused_5,"ax",@progbits
	.sectionflags	@"SHF_BARRIERS=1"
	.align	128
        .global         triton_poi_fused_5
        .type           triton_poi_fused_5,@function
        .size           triton_poi_fused_5,(.L_x_1 - triton_poi_fused_5)
        .other          triton_poi_fused_5,@"STO_CUDA_ENTRY STV_DEFAULT"
triton_poi_fused_5:
.text.triton_poi_fused_5:
[----:B------:R-:W0:Y:S01]  /*0000*/  LDC R1, c[0x0][0x28] ;  /* 0x00000a00ff017b82 */ /* 0x000e220000000800 */
[----:B------:R-:W1:Y:S07]  /*0010*/  S2R R0, SR_CTAID.X ;  /* 0x0000000000007919 */ /* 0x000e6e0000002500 */
[----:B------:R-:W2:Y:S01]  /*0020*/  LDC.64 R14, c[0x0][0x210] ;  /* 0x00008400ff0e7b82 */ /* 0x000ea20000000a00 */
[----:B------:R-:W-:Y:S01]  /*0030*/  IMAD.MOV.U32 R19, RZ, RZ, RZ ;  /* 0x000000ffff137224 */ /* 0x000fe200078e00ff */
[----:B------:R-:W-:Y:S01]  /*0040*/  ULDC.64 UR6, c[0x0][0x208] ;  /* 0x0000820000067ab9 */ /* 0x000fe20000000a00 */
[----:B------:R-:W3:Y:S01]  /*0050*/  S2R R21, SR_TID.X ;  /* 0x0000000000157919 */ /* 0x000ee20000002100 */
[----:B------:R-:W4:Y:S01]  /*0060*/  S2R R18, SR_CTAID.Y ;  /* 0x0000000000127919 */ /* 0x000f220000002600 */
[----:B------:R-:W-:-:S02]  /*0070*/  IMAD.MOV.U32 R20, RZ, RZ, RZ ;  /* 0x000000ffff147224 */ /* 0x000fc400078e00ff */
[----:B-1----:R-:W-:Y:S01]  /*0080*/  IMAD.SHL.U32 R0, R0, 0x10, RZ ;  /* 0x0000001000007824 */ /* 0x002fe200078e00ff */
[----:B---3--:R-:W-:-:S04]  /*0090*/  SHF.R.U32.HI R17, RZ, 0x4, R21 ;  /* 0x00000004ff117819 */ /* 0x008fc80000011615 */
[----:B------:R-:W-:Y:S01]  /*00a0*/  LOP3.LUT R6, R0, 0xf, R21, 0xf8, !PT ;  /* 0x0000000f00067812 */ /* 0x000fe200078ef815 */
[----:B----4-:R-:W-:Y:S01]  /*00b0*/  IMAD.SHL.U32 R16, R18, 0x40, RZ ;  /* 0x0000004012107824 */ /* 0x010fe200078e00ff */
[----:B------:R-:W-:Y:S02]  /*00c0*/  SGXT.U32 R17, R17, 0x3 ;  /* 0x000000031111781a */ /* 0x000fe40000000000 */
[----:B------:R-:W-:Y:S02]  /*00d0*/  ISETP.GE.AND P0, PT, R6, 0x9, PT ;  /* 0x000000090600780c */ /* 0x000fe40003f06270 */
[----:B------:R-:W-:Y:S02]  /*00e0*/  LOP3.LUT R2, R16, R17, RZ, 0xfc, !PT ;  /* 0x0000001110027212 */ /* 0x000fe400078efcff */
[----:B------:R-:W-:Y:S02]  /*00f0*/  LOP3.LUT R3, R16, 0x8, R17, 0xfe, !PT ;  /* 0x0000000810037812 */ /* 0x000fe400078efe11 */
[----:B------:R-:W-:Y:S01]  /*0100*/  LOP3.LUT R4, R16, 0x10, R17, 0xfe, !PT ;  /* 0x0000001010047812 */ /* 0x000fe200078efe11 */
[--C-:B------:R-:W-:Y:S01]  /*0110*/  IMAD R27, R2, 0x9, R6.reuse ;  /* 0x00000009021b7824 */ /* 0x100fe200078e0206 */
        /* <DEDUP_REMOVED lines=9> */
[----:B------:R-:W-:-:S02]  /*01b0*/  IMAD R11, R11, 0x9, R6 ;  /* 0x000000090b0b7824 */ /* 0x000fc400078e0206 */
[--C-:B------:R-:W-:Y:S02]  /*01c0*/  IMAD R13, R13, 0x9, R6.reuse ;  /* 0x000000090d0d7824 */ /* 0x100fe400078e0206 */
[----:B------:R-:W-:Y:S02]  /*01d0*/  IMAD R23, R23, 0x9, R6 ;  /* 0x0000000917177824 */ /* 0x000fe400078e0206 */
[----:B--2---:R-:W-:-:S04]  /*01e0*/  IMAD.WIDE R26, R27, 0x4, R14 ;  /* 0x000000041b1a7825 */ /* 0x004fc800078e020e */
[--C-:B------:R-:W-:Y:S01]  /*01f0*/  IMAD.WIDE R2, R3, 0x4, R14.reuse ;  /* 0x0000000403027825 */ /* 0x100fe200078e020e */
[----:B------:R1:W2:Y:S01]  /*0200*/  @!P0 LDG.E.EL R19, desc[UR6][R26.64] ;  /* 0x000000061a138981 */ /* 0x0002a2000c2e1900 */
[----:B------:R-:W-:Y:S02]  /*0210*/  CS2R R24, SRZ ;  /* 0x0000000000187805 */ /* 0x000fe4000001ff00 */
[--C-:B------:R-:W-:Y:S01]  /*0220*/  IMAD.WIDE R4, R5, 0x4, R14.reuse ;  /* 0x0000000405047825 */ /* 0x100fe200078e020e */
[----:B------:R3:W4:Y:S03]  /*0230*/  @!P0 LDG.E.EL R20, desc[UR6][R2.64] ;  /* 0x0000000602148981 */ /* 0x000726000c2e1900 */
[----:B------:R-:W-:-:S04]  /*0240*/  IMAD.WIDE R6, R7, 0x4, R14 ;  /* 0x0000000407067825 */ /* 0x000fc800078e020e */
[----:B------:R-:W-:-:S04]  /*0250*/  IMAD.WIDE R8, R9, 0x4, R14 ;  /* 0x0000000409087825 */ /* 0x000fc800078e020e */
[----:B------:R-:W-:-:S04]  /*0260*/  IMAD.WIDE R10, R11, 0x4, R14 ;  /* 0x000000040b0a7825 */ /* 0x000fc800078e020e */
[--C-:B------:R-:W-:Y:S01]  /*0270*/  IMAD.WIDE R12, R13, 0x4, R14.reuse ;  /* 0x000000040d0c7825 */ /* 0x100fe200078e020e */
[----:B-1----:R-:W-:Y:S01]  /*0280*/  CS2R R26, SRZ ;  /* 0x00000000001a7805 */ /* 0x002fe2000001ff00 */
[----:B------:R-:W5:Y:S02]  /*0290*/  @!P0 LDG.E.EL R24, desc[UR6][R6.64] ;  /* 0x0000000606188981 */ /* 0x000f64000c2e1900 */
[----:B------:R-:W-:Y:S01]  /*02a0*/  IMAD.WIDE R14, R23, 0x4, R14 ;  /* 0x00000004170e7825 */ /* 0x000fe200078e020e */
[----:B------:R-:W-:Y:S01]  /*02b0*/  HFMA2.MMA R23, -RZ, RZ, 0, 0 ;  /* 0x00000000ff177435 */ /* 0x000fe200000001ff */
[----:B------:R-:W5:Y:S02]  /*02c0*/  @!P0 LDG.E.EL R25, desc[UR6][R10.64] ;  /* 0x000000060a198981 */ /* 0x000f64000c2e1900 */
[----:B------:R-:W-:Y:S02]  /*02d0*/  IMAD.MOV.U32 R22, RZ, RZ, RZ ;  /* 0x000000ffff167224 */ /* 0x000fe400078e00ff */
[----:B------:R-:W5:Y:S04]  /*02e0*/  @!P0 LDG.E.EL R27, desc[UR6][R12.64] ;  /* 0x000000060c1b8981 */ /* 0x000f68000c2e1900 */
[----:B------:R-:W5:Y:S04]  /*02f0*/  @!P0 LDG.E.EL R22, desc[UR6][R4.64] ;  /* 0x0000000604168981 */ /* 0x000f68000c2e1900 */
[----:B------:R1:W5:Y:S04]  /*0300*/  @!P0 LDG.E.EL R23, desc[UR6][R8.64] ;  /* 0x0000000608178981 */ /* 0x000368000c2e1900 */
[----:B------:R-:W5:Y:S01]  /*0310*/  @!P0 LDG.E.EL R26, desc[UR6][R14.64] ;  /* 0x000000060e1a8981 */ /* 0x000f62000c2e1900 */
[----:B------:R-:W1:Y:S01]  /*0320*/  S2UR UR5, SR_CgaCtaId ;  /* 0x00000000000579c3 */ /* 0x000e620000008800 */
[----:B---3--:R-:W-:Y:S01]  /*0330*/  IMAD.SHL.U32 R2, R21, 0x40, RZ ;  /* 0x0000004015027824 */ /* 0x008fe200078e00ff */
[----:B------:R-:W-:-:S04]  /*0340*/  UMOV UR4, 0x400 ;  /* 0x0000040000047882 */ /* 0x000fc80000000000 */
[----:B------:R-:W-:-:S04]  /*0350*/  LOP3.LUT R2, R2, 0x3c0, RZ, 0xc0, !PT ;  /* 0x000003c002027812 */ /* 0x000fc800078ec0ff */
[----:B------:R-:W-:Y:S01]  /*0360*/  LOP3.LUT R3, R2, R17, RZ, 0xfc, !PT ;  /* 0x0000001102037212 */ /* 0x000fe200078efcff */
[----:B01----:R-:W-:-:S06]  /*0370*/  UPRMT UR4, UR5, 0x654, UR4 ;  /* 0x0000065405047896 */ /* 0x003fcc0008000004 */
[----:B------:R-:W-:-:S05]  /*0380*/  LEA.HI R2, R2, UR4, RZ, 0x1e ;  /* 0x0000000402027c11 */ /* 0x000fca000f8ff0ff */
[----:B------:R-:W-:Y:S01]  /*0390*/  IMAD R28, R3, 0x4, R2 ;  /* 0x00000004031c7824 */ /* 0x000fe200078e0202 */
[C---:B------:R-:W-:Y:S01]  /*03a0*/  LOP3.LUT R2, R21.reuse, 0x70, RZ, 0xc0, !PT ;  /* 0x0000007015027812 */ /* 0x040fe200078ec0ff */
[----:B------:R-:W-:-:S03]  /*03b0*/  IMAD.SHL.U32 R21, R21, 0x4, RZ ;  /* 0x0000000415157824 */ /* 0x000fc600078e00ff */
[----:B------:R-:W-:Y:S02]  /*03c0*/  IADD3 R3, R2, UR4, RZ ;  /* 0x0000000402037c10 */ /* 0x000fe4000fffe0ff */
[----:B------:R-:W-:-:S05]  /*03d0*/  LOP3.LUT R8, R21, 0x1fc, RZ, 0xc0, !PT ;  /* 0x000001fc15087812 */ /* 0x000fca00078ec0ff */
[----:B------:R-:W-:Y:S01]  /*03e0*/  IMAD R4, R8, 0x4, R3 ;  /* 0x0000000408047824 */ /* 0x000fe200078e0203 */
[----:B------:R-:W-:Y:S02]  /*03f0*/  SHF.R.S32.HI R3, RZ, 0x19, R18 ;  /* 0x00000019ff037819 */ /* 0x000fe40000011412 */
[----:B------:R-:W-:Y:S02]  /*0400*/  LOP3.LUT R16, R16, 0x3c, R21, 0xf8, !PT ;  /* 0x0000003c10107812 */ /* 0x000fe400078ef815 */
[----:B------:R-:W-:-:S04]  /*0410*/  SGXT R3, R3, 0x1 ;  /* 0x000000010303781a */ /* 0x000fc80000000200 */
[----:B------:R-:W-:Y:S02]  /*0420*/  LEA.HI R9, R3, R16, RZ, 0x7 ;  /* 0x0000001003097211 */ /* 0x000fe400078f38ff */
[----:B------:R-:W0:Y:S02]  /*0430*/  LDC.64 R2, c[0x0][0x218] ;  /* 0x00008600ff027b82 */ /* 0x000e240000000a00 */
[----:B------:R-:W-:Y:S02]  /*0440*/  LOP3.LUT R11, R9, 0xffffff80, RZ, 0xc0, !PT ;  /* 0xffffff80090b7812 */ /* 0x000fe400078ec0ff */
[----:B------:R-:W-:Y:S02]  /*0450*/  SHF.R.S32.HI R10, RZ, 0x7, R9 ;  /* 0x00000007ff0a7819 */ /* 0x000fe40000011409 */
[----:B------:R-:W-:Y:S01]  /*0460*/  LOP3.LUT R9, R0, R17, RZ, 0xfc, !PT ;  /* 0x0000001100097212 */ /* 0x000fe200078efcff */
[----:B------:R-:W-:Y:S01]  /*0470*/  IMAD.IADD R11, R16, 0x1, -R11 ;  /* 0x00000001100b7824 */ /* 0x000fe200078e0a0b */
[----:B------:R-:W-:-:S02]  /*0480*/  LOP3.LUT R0, R0, 0x8, R17, 0xfe, !PT ;  /* 0x0000000800007812 */ /* 0x000fc400078efe11 */
[----:B------:R-:W-:Y:S01]  /*0490*/  LOP3.LUT R13, R8, 0x200, RZ, 0xfc, !PT ;  /* 0x00000200080d7812 */ /* 0x000fe200078efcff */
[----:B------:R-:W-:Y:S01]  /*04a0*/  IMAD R12, R10, 0x480, R11 ;  /* 0x000004800a0c7824 */ /* 0x000fe200078e020b */
[C---:B------:R-:W-:Y:S02]  /*04b0*/  ISETP.GE.AND P1, PT, R9.reuse, 0x9, PT ;  /* 0x000000090900780c */ /* 0x040fe40003f26270 */
[----:B------:R-:W-:Y:S01]  /*04c0*/  ISETP.GE.AND P0, PT, R0, 0x9, PT ;  /* 0x000000090000780c */ /* 0x000fe20003f06270 */
[----:B------:R-:W-:Y:S01]  /*04d0*/  IMAD R11, R9, 0x80, R12 ;  /* 0x00000080090b7824 */ /* 0x000fe200078e020c */
[----:B------:R-:W-:-:S04]  /*04e0*/  SHF.R.U32.HI R13, RZ, 0x2, R13 ;  /* 0x00000002ff0d7819 */ /* 0x000fc8000001160d */
[----:B------:R-:W-:Y:S01]  /*04f0*/  LOP3.LUT R13, R13, 0xf0, RZ, 0xc0, !PT ;  /* 0x000000f00d0d7812 */ /* 0x000fe200078ec0ff */
[----:B0-----:R-:W-:-:S03]  /*0500*/  IMAD.WIDE R10, R11, 0x4, R2 ;  /* 0x000000040b0a7825 */ /* 0x001fc600078e0202 */
[----:B------:R-:W-:-:S05]  /*0510*/  IADD3 R13, R13, UR4, RZ ;  /* 0x000000040d0d7c10 */ /* 0x000fca000fffe0ff */
[----:B------:R-:W-:Y:S01]  /*0520*/  IMAD R13, R8, 0x4, R13 ;  /* 0x00000004080d7824 */ /* 0x000fe200078e020d */
[----:B--2---:R-:W-:Y:S04]  /*0530*/  STS [R28], R19 ;  /* 0x000000131c007388 */ /* 0x004fe80000000800 */
[----:B----4-:R-:W-:Y:S04]  /*0540*/  STS [R28+0x20], R20 ;  /* 0x000020141c007388 */ /* 0x010fe80000000800 */
[----:B-----5:R-:W-:Y:S04]  /*0550*/  STS [R28+0x60], R24 ;  /* 0x000060181c007388 */ /* 0x020fe80000000800 */
[----:B------:R-:W-:Y:S04]  /*0560*/  STS [R28+0xa0], R25 ;  /* 0x0000a0191c007388 */ /* 0x000fe80000000800 */
[----:B------:R-:W-:Y:S04]  /*0570*/  STS [R28+0xc0], R27 ;  /* 0x0000c01b1c007388 */ /* 0x000fe80000000800 */
[----:B------:R-:W-:Y:S04]  /*0580*/  STS [R28+0x40], R22 ;  /* 0x000040161c007388 */ /* 0x000fe80000000800 */
[----:B------:R-:W-:Y:S04]  /*0590*/  STS [R28+0x80], R23 ;  /* 0x000080171c007388 */ /* 0x000fe80000000800 */
[----:B------:R-:W-:Y:S01]  /*05a0*/  STS [R28+0xe0], R26 ;  /* 0x0000e01a1c007388 */ /* 0x000fe20000000800 */
[----:B------:R-:W-:Y:S06]  /*05b0*/  BAR.SYNC.DEFER_BLOCKING 0x0 ;  /* 0x0000000000007b1d */ /* 0x000fec0000010000 */
[----:B------:R-:W0:Y:S04]  /*05c0*/  LDS.128 R4, [R4] ;  /* 0x0000000004047984 */ /* 0x000e280000000c00 */
[----:B0-----:R0:W-:Y:S02]  /*05d0*/  @!P1 STG.E.128 desc[UR6][R10.64], R4 ;  /* 0x000000040a009986 */ /* 0x0011e4000c101d06 */
[----:B0-----:R-:W-:Y:S05]  /*05e0*/  @P0 EXIT ;  /* 0x000000000000094d */ /* 0x001fea0003800000 */
[----:B0-----:R-:W0:Y:S01]  /*05f0*/  LDS.128 R8, [R13+0x800] ;  /* 0x000800000d087984 */ /* 0x001e220000000c00 */
[----:B------:R-:W-:-:S04]  /*0600*/  IMAD R5, R0, 0x80, R12 ;  /* 0x0000008000057824 */ /* 0x000fc800078e020c */
[----:B------:R-:W-:-:S05]  /*0610*/  IMAD.WIDE R2, R5, 0x4, R2 ;  /* 0x0000000405027825 */ /* 0x000fca00078e0202 */
[----:B0-----:R-:W-:Y:S01]  /*0620*/  STG.E.128 desc[UR6][R2.64], R8 ;  /* 0x0000000802007986 */ /* 0x001fe2000c101d06 */
[----:B------:R-:W-:Y:S05]  /*0630*/  EXIT ;  /* 0x000000000000794d */ /* 0x000fea0003800000 */
.L_x_0:
[----:B------:R-:W-:-:S00]  /*0640*/  BRA `(.L_x_0) ;  /* 0xfffffffc00fc7947 */ /* 0x000fc0000383ffff */
[----:B------:R-:W-:-:S00]  /*0650*/  NOP ;  /* 0x0000000000007918 */ /* 0x000fc00000000000 */
        /* <DEDUP_REMOVED lines=10> */
.L_x_1:


//--------------------- .nv.shared.triton_poi_fused_5 --------------------------
	.section	.nv.shared.triton_poi_fused_5,"aw",@nobits
	.sectionflags	@""
	.align	16
	.zero		1024


//--------------------- .nv.constant0.triton_poi_fused_5 --------------------------
	.section	.nv.constant0.triton_poi_fused_5,"a",@progbits
	.sectionflags	@""
	.align	4
.nv.constant0.triton_poi_fused_5:
	.zero		552
